//
// Generated by NVIDIA NVVM Compiler
//
// Compiler Build ID: CL-36424714
// Cuda compilation tools, release 13.0, V13.0.88
// Based on NVVM 20.0.0
//

.version 9.0
.target sm_100
.address_size 64

	// .globl	_Z12fftBreakdownP6float2S0_i

.visible .entry _Z12fftBreakdownP6float2S0_i(
	.param .u64 .ptr .align 1 _Z12fftBreakdownP6float2S0_i_param_0,
	.param .u64 .ptr .align 1 _Z12fftBreakdownP6float2S0_i_param_1,
	.param .u32 _Z12fftBreakdownP6float2S0_i_param_2
)
{
	.reg .pred 	%p<2>;
	.reg .b32 	%r<10>;
	.reg .b32 	%f<5>;
	.reg .b64 	%rd<11>;

	ld.param.u64 	%rd1, [_Z12fftBreakdownP6float2S0_i_param_0];
	ld.param.u64 	%rd2, [_Z12fftBreakdownP6float2S0_i_param_1];
	ld.param.u32 	%r3, [_Z12fftBreakdownP6float2S0_i_param_2];
	mov.u32 	%r4, %tid.x;
	mov.u32 	%r5, %ctaid.x;
	add.s32 	%r6, %r3, 1;
	shr.u32 	%r7, %r6, 31;
	add.s32 	%r8, %r6, %r7;
	shr.s32 	%r1, %r8, 1;
	mov.u32 	%r9, %ntid.x;
	mad.lo.s32 	%r2, %r5, %r9, %r4;
	setp.ge.u32 	%p1, %r2, %r1;
	@%p1 bra 	$L__BB0_2;
	cvta.to.global.u64 	%rd3, %rd1;
	cvta.to.global.u64 	%rd4, %rd2;
	mul.wide.s32 	%rd5, %r2, 8;
	add.s64 	%rd6, %rd4, %rd5;
	add.s64 	%rd7, %rd3, %rd5;
	ld.global.v2.f32 	{%f1, %f2}, [%rd7];
	st.global.v2.f32 	[%rd6], {%f1, %f2};
	mul.wide.s32 	%rd8, %r1, 8;
	add.s64 	%rd9, %rd6, %rd8;
	add.s64 	%rd10, %rd7, %rd8;
	ld.global.v2.f32 	{%f3, %f4}, [%rd10];
	st.global.v2.f32 	[%rd9], {%f3, %f4};
$L__BB0_2:
	ret;

}


// ===== COMPILED SASS (sm_100) =====

	.target	sm_100

	.elftype	@"ET_EXEC"


//--------------------- .note.nv.tkinfo           --------------------------
	.section	.note.nv.tkinfo,"",@"SHT_NOTE"
	.sectionflags	@"SHF_NOTE_NV_TKINFO"
	.tkinfo
        /*0018*/ 	.word	0x00000002
        /*0030*/ 	.string	""
        /*0030*/ 	.string	"ptxas"
        /*0030*/ 	.string	"Cuda compilation tools, release 13.0, V13.0.88"
        /*0030*/ 	.string	"Build cuda_13.0.r13.0/compiler.36424714_0"
        /*0030*/ 	.string	"-arch sm_100 -m 64 "



//--------------------- .note.nv.cuinfo           --------------------------
	.section	.note.nv.cuinfo,"",@"SHT_NOTE"
	.sectionflags	@"SHF_NOTE_NV_CUINFO"
        /*0018*/ 	.short	0x0002
        /*001a*/ 	.short	0x0064
        /*001c*/ 	.short	0x0082
	.zero		2


//--------------------- .nv.info                  --------------------------
	.section	.nv.info,"",@"SHT_CUDA_INFO"
	.align	4


	//----- nvinfo : EIATTR_REGCOUNT
	.align		4
        /*0000*/ 	.byte	0x04, 0x2f
        /*0002*/ 	.short	(.L_1 - .L_0)
	.align		4
.L_0:
        /*0004*/ 	.word	index@(_Z12fftBreakdownP6float2S0_i)
        /*0008*/ 	.word	0x0000000e


	//----- nvinfo : EIATTR_FRAME_SIZE
	.align		4
.L_1:
        /*000c*/ 	.byte	0x04, 0x11
        /*000e*/ 	.short	(.L_3 - .L_2)
	.align		4
.L_2:
        /*0010*/ 	.word	index@(_Z12fftBreakdownP6float2S0_i)
        /*0014*/ 	.word	0x00000000


	//----- nvinfo : EIATTR_MIN_STACK_SIZE
	.align		4
.L_3:
        /*0018*/ 	.byte	0x04, 0x12
        /*001a*/ 	.short	(.L_5 - .L_4)
	.align		4
.L_4:
        /*001c*/ 	.word	index@(_Z12fftBreakdownP6float2S0_i)
        /*0020*/ 	.word	0x00000000
.L_5:


//--------------------- .nv.compat                --------------------------
	.section	.nv.compat,"",@"SHT_CUDA_COMPAT_INFO"
	.align	4
        /*0000*/ 	.byte	0x02, 0x09, 0x00, 0x00, 0x02, 0x02, 0x01, 0x00, 0x02, 0x05, 0x05, 0x00, 0x03, 0x07, 0x01, 0x01
        /*0010*/ 	.byte	0x02, 0x03, 0x00, 0x00, 0x02, 0x06, 0x01, 0x00, 0x04, 0x0b, 0x08, 0x00, 0x09, 0x00, 0x00, 0x00
        /*0020*/ 	.byte	0x00, 0x00, 0x00, 0x00


//--------------------- .nv.info._Z12fftBreakdownP6float2S0_i --------------------------
	.section	.nv.info._Z12fftBreakdownP6float2S0_i,"",@"SHT_CUDA_INFO"
	.sectionflags	@""
	.align	4


	//----- nvinfo : EIATTR_CUDA_API_VERSION
	.align		4
        /*0000*/ 	.byte	0x04, 0x37
        /*0002*/ 	.short	(.L_7 - .L_6)
.L_6:
        /*0004*/ 	.word	0x00000082


	//----- nvinfo : EIATTR_KPARAM_INFO
	.align		4
.L_7:
        /*0008*/ 	.byte	0x04, 0x17
        /*000a*/ 	.short	(.L_9 - .L_8)
.L_8:
        /*000c*/ 	.word	0x00000000
        /*0010*/ 	.short	0x0002
        /*0012*/ 	.short	0x0010
        /*0014*/ 	.byte	0x00, 0xf0, 0x11, 0x00


	//----- nvinfo : EIATTR_KPARAM_INFO
	.align		4
.L_9:
        /*0018*/ 	.byte	0x04, 0x17
        /*001a*/ 	.short	(.L_11 - .L_10)
.L_10:
        /*001c*/ 	.word	0x00000000
        /*0020*/ 	.short	0x0001
        /*0022*/ 	.short	0x0008
        /*0024*/ 	.byte	0x00, 0xf5, 0x21, 0x00


	//----- nvinfo : EIATTR_KPARAM_INFO
	.align		4
.L_11:
        /*0028*/ 	.byte	0x04, 0x17
        /*002a*/ 	.short	(.L_13 - .L_12)
.L_12:
        /*002c*/ 	.word	0x00000000
        /*0030*/ 	.short	0x0000
        /*0032*/ 	.short	0x0000
        /*0034*/ 	.byte	0x00, 0xf5, 0x21, 0x00


	//----- nvinfo : EIATTR_SPARSE_MMA_MASK
	.align		4
.L_13:
        /*0038*/ 	.byte	0x03, 0x50
        /*003a*/ 	.short	0x0000


	//----- nvinfo : EIATTR_MAXREG_COUNT
	.align		4
        /*003c*/ 	.byte	0x03, 0x1b
        /*003e*/ 	.short	0x00ff


	//----- nvinfo : EIATTR_MERCURY_ISA_VERSION
	.align		4
        /*0040*/ 	.byte	0x03, 0x5f
        /*0042*/ 	.short	0x0101


	//----- nvinfo : EIATTR_VRC_CTA_INIT_COUNT
	.align		4
        /*0044*/ 	.byte	0x02, 0x4a
	.zero		1
	.zero		1


	//----- nvinfo : EIATTR_EXIT_INSTR_OFFSETS
	.align		4
        /*0048*/ 	.byte	0x04, 0x1c
        /*004a*/ 	.short	(.L_15 - .L_14)


	//   ....[0]....
.L_14:
        /*004c*/ 	.word	0x000000a0


	//   ....[1]....
        /*0050*/ 	.word	0x00000160


	//----- nvinfo : EIATTR_CBANK_PARAM_SIZE
	.align		4
.L_15:
        /*0054*/ 	.byte	0x03, 0x19
        /*0056*/ 	.short	0x0014


	//----- nvinfo : EIATTR_PARAM_CBANK
	.align		4
        /*0058*/ 	.byte	0x04, 0x0a
        /*005a*/ 	.short	(.L_17 - .L_16)
	.align		4
.L_16:
        /*005c*/ 	.word	index@(.nv.constant0._Z12fftBreakdownP6float2S0_i)
        /*0060*/ 	.short	0x0380
        /*0062*/ 	.short	0x0014


	//----- nvinfo : EIATTR_SW_WAR
	.align		4
.L_17:
        /*0064*/ 	.byte	0x04, 0x36
        /*0066*/ 	.short	(.L_19 - .L_18)
.L_18:
        /*0068*/ 	.word	0x00000008
.L_19:


//--------------------- .nv.callgraph             --------------------------
	.section	.nv.callgraph,"",@"SHT_CUDA_CALLGRAPH"
	.align	4
	.sectionentsize	8
	.align		4
        /*0000*/ 	.word	0x00000000
	.align		4
        /*0004*/ 	.word	0xffffffff
	.align		4
        /*0008*/ 	.word	0x00000000
	.align		4
        /*000c*/ 	.word	0xfffffffe
	.align		4
        /*0010*/ 	.word	0x00000000
	.align		4
        /*0014*/ 	.word	0xfffffffd
	.align		4
        /*0018*/ 	.word	0x00000000
	.align		4
        /*001c*/ 	.word	0xfffffffc


//--------------------- .text._Z12fftBreakdownP6float2S0_i --------------------------
	.section	.text._Z12fftBreakdownP6float2S0_i,"ax",@progbits
	.align	128
        .global         _Z12fftBreakdownP6float2S0_i
        .type           _Z12fftBreakdownP6float2S0_i,@function
        .size           _Z12fftBreakdownP6float2S0_i,(.L_x_1 - _Z12fftBreakdownP6float2S0_i)
        .other          _Z12fftBreakdownP6float2S0_i,@"STO_CUDA_ENTRY STV_DEFAULT"
_Z12fftBreakdownP6float2S0_i:
.text._Z12fftBreakdownP6float2S0_i:
[----:B------:R-:W-:Y:S01]  /*0000*/  LDC R1, c[0x0][0x37c] ;  /* 0x0000df00ff017b82 */ /* 0x000fe20000000800 */
[----:B------:R-:W0:Y:S07]  /*0010*/  S2R R9, SR_TID.X ;  /* 0x0000000000097919 */ /* 0x000e2e0000002100 */
[----:B------:R-:W1:Y:S08]  /*0020*/  LDC R0, c[0x0][0x390] ;  /* 0x0000e400ff007b82 */ /* 0x000e700000000800 */
[----:B------:R-:W0:Y:S08]  /*0030*/  S2UR UR4, SR_CTAID.X ;  /* 0x00000000000479c3 */ /* 0x000e300000002500 */
[----:B------:R-:W0:Y:S01]  /*0040*/  LDC R2, c[0x0][0x360] ;  /* 0x0000d800ff027b82 */ /* 0x000e220000000800 */
[----:B-1----:R-:W-:-:S04]  /*0050*/  IADD3 R0, PT, PT, R0, 0x1, RZ ;  /* 0x0000000100007810 */ /* 0x002fc80007ffe0ff */
[----:B------:R-:W-:-:S04]  /*0060*/  LEA.HI R0, R0, R0, RZ, 0x1 ;  /* 0x0000000000007211 */ /* 0x000fc800078f08ff */
[----:B------:R-:W-:Y:S01]  /*0070*/  SHF.R.S32.HI R7, RZ, 0x1, R0 ;  /* 0x00000001ff077819 */ /* 0x000fe20000011400 */
[----:B0-----:R-:W-:-:S05]  /*0080*/  IMAD R9, R2, UR4, R9 ;  /* 0x0000000402097c24 */ /* 0x001fca000f8e0209 */
[----:B------:R-:W-:-:S13]  /*0090*/  ISETP.GE.U32.AND P0, PT, R9, R7, PT ;  /* 0x000000070900720c */ /* 0x000fda0003f06070 */
[----:B------:R-:W-:Y:S05]  /*00a0*/  @P0 EXIT ;  /* 0x000000000000094d */ /* 0x000fea0003800000 */
[----:B------:R-:W0:Y:S01]  /*00b0*/  LDC.64 R4, c[0x0][0x380] ;  /* 0x0000e000ff047b82 */ /* 0x000e220000000a00 */
[----:B------:R-:W1:Y:S07]  /*00c0*/  LDCU.64 UR4, c[0x0][0x358] ;  /* 0x00006b00ff0477ac */ /* 0x000e6e0008000a00 */
[----:B------:R-:W2:Y:S01]  /*00d0*/  LDC.64 R2, c[0x0][0x388] ;  /* 0x0000e200ff027b82 */ /* 0x000ea20000000a00 */
[----:B0-----:R-:W-:-:S05]  /*00e0*/  IMAD.WIDE R4, R9, 0x8, R4 ;  /* 0x0000000809047825 */ /* 0x001fca00078e0204 */
[----:B-1----:R-:W3:Y:S01]  /*00f0*/  LDG.E.64 R10, desc[UR4][R4.64] ;  /* 0x00000004040a7981 */ /* 0x002ee2000c1e1b00 */
[----:B--2---:R-:W-:-:S04]  /*0100*/  IMAD.WIDE R2, R9, 0x8, R2 ;  /* 0x0000000809027825 */ /* 0x004fc800078e0202 */
[C---:B------:R-:W-:Y:S01]  /*0110*/  IMAD.WIDE R8, R7.reuse, 0x8, R4 ;  /* 0x0000000807087825 */ /* 0x040fe200078e0204 */
[----:B---3--:R-:W-:Y:S05]  /*0120*/  STG.E.64 desc[UR4][R2.64], R10 ;  /* 0x0000000a02007986 */ /* 0x008fea000c101b04 */
[----:B------:R-:W2:Y:S01]  /*0130*/  LDG.E.64 R8, desc[UR4][R8.64] ;  /* 0x0000000408087981 */ /* 0x000ea2000c1e1b00 */
[----:B------:R-:W-:-:S05]  /*0140*/  IMAD.WIDE R6, R7, 0x8, R2 ;  /* 0x0000000807067825 */ /* 0x000fca00078e0202 */
[----:B--2---:R-:W-:Y:S01]  /*0150*/  STG.E.64 desc[UR4][R6.64], R8 ;  /* 0x0000000806007986 */ /* 0x004fe2000c101b04 */
[----:B------:R-:W-:Y:S05]  /*0160*/  EXIT ;  /* 0x000000000000794d */ /* 0x000fea0003800000 */
.L_x_0:
[----:B------:R-:W-:-:S00]  /*0170*/  BRA `(.L_x_0) ;  /* 0xfffffffc00fc7947 */ /* 0x000fc0000383ffff */
[----:B------:R-:W-:-:S00]  /*0180*/  NOP ;  /* 0x0000000000007918 */ /* 0x000fc00000000000 */
[----:B------:R-:W-:-:S00]  /*0190*/  NOP ;  /* 0x0000000000007918 */ /* 0x000fc00000000000 */
[----:B------:R-:W-:-:S00]  /*01a0*/  NOP ;  /* 0x0000000000007918 */ /* 0x000fc00000000000 */
[----:B------:R-:W-:-:S00]  /*01b0*/  NOP ;  /* 0x0000000000007918 */ /* 0x000fc00000000000 */
[----:B------:R-:W-:-:S00]  /*01c0*/  NOP ;  /* 0x0000000000007918 */ /* 0x000fc00000000000 */
[----:B------:R-:W-:-:S00]  /*01d0*/  NOP ;  /* 0x0000000000007918 */ /* 0x000fc00000000000 */
[----:B------:R-:W-:-:S00]  /*01e0*/  NOP ;  /* 0x0000000000007918 */ /* 0x000fc00000000000 */
[----:B------:R-:W-:-:S00]  /*01f0*/  NOP ;  /* 0x0000000000007918 */ /* 0x000fc00000000000 */
.L_x_1:


//--------------------- .nv.shared.reserved.0     --------------------------
	.section	.nv.shared.reserved.0,"aw",@nobits
	.weak		__nv_reservedSMEM_offset_0_alias
	.size		__nv_reservedSMEM_offset_0_alias, 0, 64
	.other		__nv_reservedSMEM_offset_0_alias,@"STO_CUDA_RESERVED_SHARED STV_DEFAULT"
__nv_reservedSMEM_offset_0_alias:
	.zero		0
	.zero		64


//--------------------- .nv.constant0._Z12fftBreakdownP6float2S0_i --------------------------
	.section	.nv.constant0._Z12fftBreakdownP6float2S0_i,"a",@progbits
	.sectionflags	@""
	.align	4
.nv.constant0._Z12fftBreakdownP6float2S0_i:
	.zero		916


//--------------------- SYMBOLS --------------------------

	.type		.nv.reservedSmem.offset0,@object
	.size		.nv.reservedSmem.offset0,0x4
